	.headerflags	@"EF_CUDA_TEXMODE_UNIFIED EF_CUDA_64BIT_ADDRESS EF_CUDA_ACCELERATORS EF_CUDA_SM90 EF_CUDA_VIRTUAL_SM(EF_CUDA_SM90)"
	.elftype	@"ET_EXEC"


//--------------------- .nv.info                  --------------------------
	.section	.nv.info,"",@"SHT_CUDA_INFO"
	.align	4


	//----- nvinfo : EIATTR_REGCOUNT
	.align		4
        /*0000*/ 	.byte	0x04, 0x2f
        /*0002*/ 	.short	(.L_1 - .L_0)
	.align		4
.L_0:
        /*0004*/ 	.word	index@(triton_red_fused_pow_sum_18)
        /*0008*/ 	.word	0x0000001f


	//----- nvinfo : EIATTR_MIN_STACK_SIZE
	.align		4
.L_1:
        /*000c*/ 	.byte	0x04, 0x12
        /*000e*/ 	.short	(.L_3 - .L_2)
	.align		4
.L_2:
        /*0010*/ 	.word	index@(triton_red_fused_pow_sum_18)
        /*0014*/ 	.word	0x00000000


	//----- nvinfo : EIATTR_FRAME_SIZE
	.align		4
.L_3:
        /*0018*/ 	.byte	0x04, 0x11
        /*001a*/ 	.short	(.L_5 - .L_4)
	.align		4
.L_4:
        /*001c*/ 	.word	index@(triton_red_fused_pow_sum_18)
        /*0020*/ 	.word	0x00000000


	//----- nvinfo : EIATTR_MIN_STACK_SIZE
	.align		4
.L_5:
        /*0024*/ 	.byte	0x04, 0x12
        /*0026*/ 	.short	(.L_7 - .L_6)
	.align		4
.L_6:
        /*0028*/ 	.word	index@(triton_red_fused_pow_sum_18)
        /*002c*/ 	.word	0x00000000
.L_7:


//--------------------- .nv.info.triton_red_fused_pow_sum_18 --------------------------
	.section	.nv.info.triton_red_fused_pow_sum_18,"",@"SHT_CUDA_INFO"
	.sectionflags	@""
	.align	4


	//----- nvinfo : EIATTR_CUDA_API_VERSION
	.align		4
        /*0000*/ 	.byte	0x04, 0x37
        /*0002*/ 	.short	(.L_9 - .L_8)
.L_8:
        /*0004*/ 	.word	0x0000007c


	//----- nvinfo : EIATTR_KPARAM_INFO
	.align		4
.L_9:
        /*0008*/ 	.byte	0x04, 0x17
        /*000a*/ 	.short	(.L_11 - .L_10)
.L_10:
        /*000c*/ 	.word	0x00000000
        /*0010*/ 	.short	0x0003
        /*0012*/ 	.short	0x0014
        /*0014*/ 	.byte	0x00, 0xf0, 0x11, 0x00


	//----- nvinfo : EIATTR_KPARAM_INFO
	.align		4
.L_11:
        /*0018*/ 	.byte	0x04, 0x17
        /*001a*/ 	.short	(.L_13 - .L_12)
.L_12:
        /*001c*/ 	.word	0x00000000
        /*0020*/ 	.short	0x0002
        /*0022*/ 	.short	0x0010
        /*0024*/ 	.byte	0x00, 0xf0, 0x11, 0x00


	//----- nvinfo : EIATTR_KPARAM_INFO
	.align		4
.L_13:
        /*0028*/ 	.byte	0x04, 0x17
        /*002a*/ 	.short	(.L_15 - .L_14)
.L_14:
        /*002c*/ 	.word	0x00000000
        /*0030*/ 	.short	0x0001
        /*0032*/ 	.short	0x0008
        /*0034*/ 	.byte	0x00, 0xf4, 0x21, 0x00


	//----- nvinfo : EIATTR_KPARAM_INFO
	.align		4
.L_15:
        /*0038*/ 	.byte	0x04, 0x17
        /*003a*/ 	.short	(.L_17 - .L_16)
.L_16:
        /*003c*/ 	.word	0x00000000
        /*0040*/ 	.short	0x0000
        /*0042*/ 	.short	0x0000
        /*0044*/ 	.byte	0x00, 0xf4, 0x21, 0x00


	//----- nvinfo : EIATTR_SPARSE_MMA_MASK
	.align		4
.L_17:
        /*0048*/ 	.byte	0x03, 0x50
        /*004a*/ 	.short	0x0000


	//----- nvinfo : EIATTR_MAXREG_COUNT
	.align		4
        /*004c*/ 	.byte	0x03, 0x1b
        /*004e*/ 	.short	0x00ff


	//----- nvinfo : EIATTR_COOP_GROUP_MASK_REGIDS
	.align		4
        /*0050*/ 	.byte	0x04, 0x29
        /*0052*/ 	.short	(.L_19 - .L_18)


	//   ....[0]....
.L_18:
        /*0054*/ 	.word	0xffffffff


	//   ....[1]....
        /*0058*/ 	.word	0xffffffff


	//   ....[2]....
        /*005c*/ 	.word	0xffffffff


	//   ....[3]....
        /*0060*/ 	.word	0xffffffff


	//   ....[4]....
        /*0064*/ 	.word	0xffffffff


	//   ....[5]....
        /*0068*/ 	.word	0xffffffff


	//   ....[6]....
        /*006c*/ 	.word	0xffffffff


	//   ....[7]....
        /*0070*/ 	.word	0xffffffff


	//----- nvinfo : EIATTR_COOP_GROUP_INSTR_OFFSETS
	.align		4
.L_19:
        /*0074*/ 	.byte	0x04, 0x28
        /*0076*/ 	.short	(.L_21 - .L_20)


	//   ....[0]....
.L_20:
        /*0078*/ 	.word	0x00000890


	//   ....[1]....
        /*007c*/ 	.word	0x000008d0


	//   ....[2]....
        /*0080*/ 	.word	0x00000900


	//   ....[3]....
        /*0084*/ 	.word	0x00000920


	//   ....[4]....
        /*0088*/ 	.word	0x00000a20


	//   ....[5]....
        /*008c*/ 	.word	0x00000a30


	//   ....[6]....
        /*0090*/ 	.word	0x00000a60


	//   ....[7]....
        /*0094*/ 	.word	0x00000a80


	//----- nvinfo : EIATTR_EXIT_INSTR_OFFSETS
	.align		4
.L_21:
        /*0098*/ 	.byte	0x04, 0x1c
        /*009a*/ 	.short	(.L_23 - .L_22)


	//   ....[0]....
.L_22:
        /*009c*/ 	.word	0x00000ba0


	//   ....[1]....
        /*00a0*/ 	.word	0x00000bf0


	//----- nvinfo : EIATTR_REQNTID
	.align		4
.L_23:
        /*00a4*/ 	.byte	0x04, 0x10
        /*00a6*/ 	.short	(.L_25 - .L_24)
.L_24:
        /*00a8*/ 	.word	0x00000080
        /*00ac*/ 	.word	0x00000001
        /*00b0*/ 	.word	0x00000001


	//----- nvinfo : EIATTR_CRS_STACK_SIZE
	.align		4
.L_25:
        /*00b4*/ 	.byte	0x04, 0x1e
        /*00b6*/ 	.short	(.L_27 - .L_26)
.L_26:
        /*00b8*/ 	.word	0x00000000


	//----- nvinfo : EIATTR_CBANK_PARAM_SIZE
	.align		4
.L_27:
        /*00bc*/ 	.byte	0x03, 0x19
        /*00be*/ 	.short	0x0018


	//----- nvinfo : EIATTR_PARAM_CBANK
	.align		4
        /*00c0*/ 	.byte	0x04, 0x0a
        /*00c2*/ 	.short	(.L_29 - .L_28)
	.align		4
.L_28:
        /*00c4*/ 	.word	index@(.nv.constant0.triton_red_fused_pow_sum_18)
        /*00c8*/ 	.short	0x0210
        /*00ca*/ 	.short	0x0018


	//----- nvinfo : EIATTR_SW_WAR
	.align		4
.L_29:
        /*00cc*/ 	.byte	0x04, 0x36
        /*00ce*/ 	.short	(.L_31 - .L_30)
.L_30:
        /*00d0*/ 	.word	0x00000008
.L_31:


//--------------------- .nv.callgraph             --------------------------
	.section	.nv.callgraph,"",@"SHT_CUDA_CALLGRAPH"
	.align	4
	.sectionentsize	8
	.align		4
        /*0000*/ 	.word	0x00000000
	.align		4
        /*0004*/ 	.word	0xffffffff
	.align		4
        /*0008*/ 	.word	0x00000000
	.align		4
        /*000c*/ 	.word	0xfffffffe
	.align		4
        /*0010*/ 	.word	0x00000000
	.align		4
        /*0014*/ 	.word	0xfffffffd
	.align		4
        /*0018*/ 	.word	0x00000000
	.align		4
        /*001c*/ 	.word	0xfffffffc


//--------------------- .text.triton_red_fused_pow_sum_18 --------------------------
	.section	.text.triton_red_fused_pow_sum_18,"ax",@progbits
	.sectionflags	@"SHF_BARRIERS=1"
	.align	128
        .global         triton_red_fused_pow_sum_18
        .type           triton_red_fused_pow_sum_18,@function
        .size           triton_red_fused_pow_sum_18,(.L_x_4 - triton_red_fused_pow_sum_18)
        .other          triton_red_fused_pow_sum_18,@"STO_CUDA_ENTRY STV_DEFAULT"
triton_red_fused_pow_sum_18:
.text.triton_red_fused_pow_sum_18:
[----:B------:R-:W0:Y:S02]  /*0000*/  LDC R1, c[0x0][0x28] ;  /* 0x00000a00ff017b82 */ /* 0x000e240000000800 */
[----:B------:R-:W1:Y:S01]  /*0010*/  S2R R2, SR_CTAID.X ;  /* 0x0000000000027919 */ /* 0x000e620000002500 */
[----:B------:R-:W-:Y:S01]  /*0020*/  ULDC.64 UR6, c[0x0][0x208] ;  /* 0x0000820000067ab9 */ /* 0x000fe20000000a00 */
[----:B------:R-:W-:Y:S01]  /*0030*/  BSSY B0, `(.L_x_0) ;  /* 0x0000084000007945 */ /* 0x000fe20003800000 */
[----:B------:R-:W2:Y:S01]  /*0040*/  S2R R0, SR_TID.X ;  /* 0x0000000000007919 */ /* 0x000ea20000002100 */
[----:B-1----:R-:W-:Y:S02]  /*0050*/  SHF.L.U32 R24, R2, 0x6, RZ ;  /* 0x0000000602187819 */ /* 0x002fe400000006ff */
[----:B------:R-:W-:Y:S02]  /*0060*/  SHF.R.S32.HI R5, RZ, 0x19, R2 ;  /* 0x00000019ff057819 */ /* 0x000fe40000011402 */
[----:B--2---:R-:W-:Y:S02]  /*0070*/  SHF.L.U32 R3, R0, 0x2, RZ ;  /* 0x0000000200037819 */ /* 0x004fe400000006ff */
[----:B------:R-:W-:-:S02]  /*0080*/  SGXT R5, R5, 0x1 ;  /* 0x000000010505781a */ /* 0x000fc40000000200 */
[----:B------:R-:W-:Y:S02]  /*0090*/  LOP3.LUT R4, R24, 0x3c, R3, 0xf8, !PT ;  /* 0x0000003c18047812 */ /* 0x000fe400078ef803 */
[----:B------:R-:W-:Y:S02]  /*00a0*/  LOP3.LUT R2, R3, 0x3c, RZ, 0xc0, !PT ;  /* 0x0000003c03027812 */ /* 0x000fe400078ec0ff */
[----:B------:R-:W-:Y:S02]  /*00b0*/  ISETP.GT.AND P0, PT, R4, 0x3ff, PT ;  /* 0x000003ff0400780c */ /* 0x000fe40003f04270 */
[----:B------:R-:W-:-:S11]  /*00c0*/  LEA.HI R5, R5, R4, RZ, 0x6 ;  /* 0x0000000405057211 */ /* 0x000fd600078f30ff */
[----:B------:R-:W-:Y:S05]  /*00d0*/  @P0 BRA `(.L_x_1) ;  /* 0x0000000400dc0947 */ /* 0x000fea0003800000 */
[----:B------:R-:W1:Y:S01]  /*00e0*/  LDC.64 R22, c[0x0][0x210] ;  /* 0x00008400ff167b82 */ /* 0x000e620000000a00 */
[----:B------:R-:W-:Y:S02]  /*00f0*/  SHF.R.U32.HI R5, RZ, 0x6, R5 ;  /* 0x00000006ff057819 */ /* 0x000fe40000011605 */
[----:B------:R-:W-:-:S03]  /*0100*/  SHF.R.U32.HI R4, RZ, 0x4, R0 ;  /* 0x00000004ff047819 */ /* 0x000fc60000011600 */
[----:B------:R-:W-:Y:S01]  /*0110*/  IMAD R5, R5, 0x1fc0, R24 ;  /* 0x00001fc005057824 */ /* 0x000fe200078e0218 */
[----:B------:R-:W-:-:S04]  /*0120*/  SGXT.U32 R4, R4, 0x3 ;  /* 0x000000030404781a */ /* 0x000fc80000000000 */
[----:B------:R-:W-:-:S04]  /*0130*/  LEA R5, R4, R5, 0x6 ;  /* 0x0000000504057211 */ /* 0x000fc800078e30ff */
[----:B------:R-:W-:-:S04]  /*0140*/  IADD3 R20, R2, R5, RZ ;  /* 0x0000000502147210 */ /* 0x000fc80007ffe0ff */
[----:B------:R-:W-:Y:S02]  /*0150*/  IADD3 R17, R20, 0x200, RZ ;  /* 0x0000020014117810 */ /* 0x000fe40007ffe0ff */
[----:B------:R-:W-:Y:S01]  /*0160*/  IADD3 R13, R20, 0x400, RZ ;  /* 0x00000400140d7810 */ /* 0x000fe20007ffe0ff */
[----:B-1----:R-:W-:-:S04]  /*0170*/  IMAD.WIDE R8, R20, 0x4, R22 ;  /* 0x0000000414087825 */ /* 0x002fc800078e0216 */
[--C-:B------:R-:W-:Y:S02]  /*0180*/  IMAD.WIDE R16, R17, 0x4, R22.reuse ;  /* 0x0000000411107825 */ /* 0x100fe400078e0216 */
[----:B------:R-:W2:Y:S02]  /*0190*/  LDG.E.EF.128 R8, desc[UR6][R8.64] ;  /* 0x0000000608087981 */ /* 0x000ea4000c0e1d00 */
[----:B------:R-:W-:Y:S02]  /*01a0*/  IMAD.WIDE R12, R13, 0x4, R22 ;  /* 0x000000040d0c7825 */ /* 0x000fe400078e0216 */
[----:B------:R-:W3:Y:S04]  /*01b0*/  LDG.E.EF.128 R16, desc[UR6][R16.64] ;  /* 0x0000000610107981 */ /* 0x000ee8000c0e1d00 */
[----:B------:R-:W4:Y:S01]  /*01c0*/  LDG.E.EF.128 R12, desc[UR6][R12.64] ;  /* 0x000000060c0c7981 */ /* 0x000f22000c0e1d00 */
[----:B------:R-:W-:-:S05]  /*01d0*/  IADD3 R5, R20, 0x600, RZ ;  /* 0x0000060014057810 */ /* 0x000fca0007ffe0ff */
[----:B------:R-:W-:-:S06]  /*01e0*/  IMAD.WIDE R4, R5, 0x4, R22 ;  /* 0x0000000405047825 */ /* 0x000fcc00078e0216 */
[----:B------:R-:W5:Y:S01]  /*01f0*/  LDG.E.EF.128 R4, desc[UR6][R4.64] ;  /* 0x0000000604047981 */ /* 0x000f62000c0e1d00 */
[----:B--2---:R-:W-:Y:S01]  /*0200*/  FFMA R26, R11, R11, RZ ;  /* 0x0000000b0b1a7223 */ /* 0x004fe200000000ff */
[----:B------:R-:W-:Y:S01]  /*0210*/  FFMA R28, R9, R9, RZ ;  /* 0x00000009091c7223 */ /* 0x000fe200000000ff */
[----:B------:R-:W-:Y:S01]  /*0220*/  IADD3 R9, R20, 0x800, RZ ;  /* 0x0000080014097810 */ /* 0x000fe20007ffe0ff */
[----:B------:R-:W-:Y:S01]  /*0230*/  FFMA R11, R10, R10, RZ ;  /* 0x0000000a0a0b7223 */ /* 0x000fe200000000ff */
[----:B---3--:R-:W-:Y:S01]  /*0240*/  FFMA R26, R19, R19, R26 ;  /* 0x00000013131a7223 */ /* 0x008fe2000000001a */
[----:B------:R-:W-:Y:S01]  /*0250*/  FFMA R28, R17, R17, R28 ;  /* 0x00000011111c7223 */ /* 0x000fe2000000001c */
[----:B------:R-:W-:Y:S01]  /*0260*/  FFMA R25, R8, R8, RZ ;  /* 0x0000000808197223 */ /* 0x000fe200000000ff */
[----:B------:R-:W-:Y:S01]  /*0270*/  IADD3 R17, R20, 0xa00, RZ ;  /* 0x00000a0014117810 */ /* 0x000fe20007ffe0ff */
[----:B------:R-:W-:Y:S01]  /*0280*/  FFMA R11, R18, R18, R11 ;  /* 0x00000012120b7223 */ /* 0x000fe2000000000b */
[----:B------:R-:W-:-:S04]  /*0290*/  IMAD.WIDE R8, R9, 0x4, R22 ;  /* 0x0000000409087825 */ /* 0x000fc800078e0216 */
[----:B----4-:R-:W-:Y:S01]  /*02a0*/  FFMA R26, R15, R15, R26 ;  /* 0x0000000f0f1a7223 */ /* 0x010fe2000000001a */
[----:B------:R-:W-:Y:S01]  /*02b0*/  FFMA R25, R16, R16, R25 ;  /* 0x0000001010197223 */ /* 0x000fe20000000019 */
[----:B------:R-:W-:Y:S01]  /*02c0*/  IADD3 R15, R20, 0xc00, RZ ;  /* 0x00000c00140f7810 */ /* 0x000fe20007ffe0ff */
[----:B------:R-:W-:-:S04]  /*02d0*/  IMAD.WIDE R16, R17, 0x4, R22 ;  /* 0x0000000411107825 */ /* 0x000fc800078e0216 */
[----:B------:R-:W-:Y:S01]  /*02e0*/  FFMA R21, R14, R14, R11 ;  /* 0x0000000e0e157223 */ /* 0x000fe2000000000b */
[----:B------:R-:W-:Y:S01]  /*02f0*/  FFMA R28, R13, R13, R28 ;  /* 0x0000000d0d1c7223 */ /* 0x000fe2000000001c */
[----:B------:R-:W2:Y:S01]  /*0300*/  LDG.E.EF.128 R8, desc[UR6][R8.64] ;  /* 0x0000000608087981 */ /* 0x000ea2000c0e1d00 */
[----:B------:R-:W-:Y:S01]  /*0310*/  FFMA R25, R12, R12, R25 ;  /* 0x0000000c0c197223 */ /* 0x000fe20000000019 */
[----:B------:R-:W-:Y:S02]  /*0320*/  IMAD.WIDE R12, R15, 0x4, R22 ;  /* 0x000000040f0c7825 */ /* 0x000fe400078e0216 */
[----:B------:R-:W3:Y:S02]  /*0330*/  LDG.E.EF.128 R16, desc[UR6][R16.64] ;  /* 0x0000000610107981 */ /* 0x000ee4000c0e1d00 */
[----:B-----5:R-:W-:Y:S01]  /*0340*/  FFMA R26, R7, R7, R26 ;  /* 0x00000007071a7223 */ /* 0x020fe2000000001a */
[----:B------:R-:W-:Y:S01]  /*0350*/  FFMA R21, R6, R6, R21 ;  /* 0x0000000606157223 */ /* 0x000fe20000000015 */
[----:B------:R-:W4:Y:S01]  /*0360*/  LDG.E.EF.128 R12, desc[UR6][R12.64] ;  /* 0x000000060c0c7981 */ /* 0x000f22000c0e1d00 */
[----:B------:R-:W-:Y:S01]  /*0370*/  IADD3 R7, R20, 0xe00, RZ ;  /* 0x00000e0014077810 */ /* 0x000fe20007ffe0ff */
[----:B------:R-:W-:Y:S01]  /*0380*/  FFMA R28, R5, R5, R28 ;  /* 0x00000005051c7223 */ /* 0x000fe2000000001c */
[----:B------:R-:W-:-:S03]  /*0390*/  FFMA R25, R4, R4, R25 ;  /* 0x0000000404197223 */ /* 0x000fc60000000019 */
[----:B------:R-:W-:-:S06]  /*03a0*/  IMAD.WIDE R6, R7, 0x4, R22 ;  /* 0x0000000407067825 */ /* 0x000fcc00078e0216 */
[----:B------:R-:W5:Y:S01]  /*03b0*/  LDG.E.EF.128 R4, desc[UR6][R6.64] ;  /* 0x0000000606047981 */ /* 0x000f62000c0e1d00 */
[----:B--2---:R-:W-:Y:S01]  /*03c0*/  FFMA R26, R11, R11, R26 ;  /* 0x0000000b0b1a7223 */ /* 0x004fe2000000001a */
[----:B------:R-:W-:Y:S01]  /*03d0*/  FFMA R28, R9, R9, R28 ;  /* 0x00000009091c7223 */ /* 0x000fe2000000001c */
[----:B------:R-:W-:Y:S01]  /*03e0*/  IADD3 R9, R20, 0x1000, RZ ;  /* 0x0000100014097810 */ /* 0x000fe20007ffe0ff */
[----:B------:R-:W-:Y:S01]  /*03f0*/  FFMA R25, R8, R8, R25 ;  /* 0x0000000808197223 */ /* 0x000fe20000000019 */
[----:B---3--:R-:W-:Y:S01]  /*0400*/  FFMA R26, R19, R19, R26 ;  /* 0x00000013131a7223 */ /* 0x008fe2000000001a */
[----:B------:R-:W-:Y:S01]  /*0410*/  FFMA R28, R17, R17, R28 ;  /* 0x00000011111c7223 */ /* 0x000fe2000000001c */
[----:B------:R-:W-:Y:S01]  /*0420*/  IADD3 R17, R20, 0x1200, RZ ;  /* 0x0000120014117810 */ /* 0x000fe20007ffe0ff */
        /* <DEDUP_REMOVED lines=9> */
[----:B------:R-:W-:-:S04]  /*04c0*/  IMAD.WIDE R12, R15, 0x4, R22 ;  /* 0x000000040f0c7825 */ /* 0x000fc800078e0216 */
[----:B------:R-:W-:Y:S02]  /*04d0*/  FFMA R21, R18, R18, R21 ;  /* 0x0000001212157223 */ /* 0x000fe40000000015 */
[----:B------:R-:W3:Y:S02]  /*04e0*/  LDG.E.EF.128 R16, desc[UR6][R16.64] ;  /* 0x0000000610107981 */ /* 0x000ee4000c0e1d00 */
[----:B------:R-:W-:Y:S02]  /*04f0*/  FFMA R21, R14, R14, R21 ;  /* 0x0000000e0e157223 */ /* 0x000fe40000000015 */
[----:B------:R-:W4:Y:S01]  /*0500*/  LDG.E.EF.128 R12, desc[UR6][R12.64] ;  /* 0x000000060c0c7981 */ /* 0x000f22000c0e1d00 */
[----:B-----5:R-:W-:Y:S01]  /*0510*/  FFMA R26, R7, R7, R26 ;  /* 0x00000007071a7223 */ /* 0x020fe2000000001a */
[----:B------:R-:W-:Y:S01]  /*0520*/  IADD3 R7, R20, 0x1600, RZ ;  /* 0x0000160014077810 */ /* 0x000fe20007ffe0ff */
[----:B------:R-:W-:-:S04]  /*0530*/  FFMA R21, R6, R6, R21 ;  /* 0x0000000606157223 */ /* 0x000fc80000000015 */
[----:B------:R-:W-:-:S04]  /*0540*/  IMAD.WIDE R6, R7, 0x4, R22 ;  /* 0x0000000407067825 */ /* 0x000fc800078e0216 */
[----:B------:R-:W-:Y:S01]  /*0550*/  FFMA R28, R5, R5, R28 ;  /* 0x00000005051c7223 */ /* 0x000fe2000000001c */
[----:B------:R-:W-:Y:S02]  /*0560*/  FFMA R25, R4, R4, R25 ;  /* 0x0000000404197223 */ /* 0x000fe40000000019 */
[----:B------:R-:W5:Y:S01]  /*0570*/  LDG.E.EF.128 R4, desc[UR6][R6.64] ;  /* 0x0000000606047981 */ /* 0x000f62000c0e1d00 */
[----:B--2---:R-:W-:Y:S01]  /*0580*/  FFMA R26, R11, R11, R26 ;  /* 0x0000000b0b1a7223 */ /* 0x004fe2000000001a */
[----:B------:R-:W-:Y:S01]  /*0590*/  FFMA R28, R9, R9, R28 ;  /* 0x00000009091c7223 */ /* 0x000fe2000000001c */
[----:B------:R-:W-:Y:S01]  /*05a0*/  FFMA R21, R10, R10, R21 ;  /* 0x0000000a0a157223 */ /* 0x000fe20000000015 */
[----:B------:R-:W-:Y:S01]  /*05b0*/  IADD3 R9, R20, 0x1800, RZ ;  /* 0x0000180014097810 */ /* 0x000fe20007ffe0ff */
[----:B---3--:R-:W-:Y:S01]  /*05c0*/  FFMA R26, R19, R19, R26 ;  /* 0x00000013131a7223 */ /* 0x008fe2000000001a */
[----:B------:R-:W-:Y:S01]  /*05d0*/  FFMA R10, R17, R17, R28 ;  /* 0x00000011110a7223 */ /* 0x000fe2000000001c */
[----:B------:R-:W-:Y:S01]  /*05e0*/  FFMA R25, R8, R8, R25 ;  /* 0x0000000808197223 */ /* 0x000fe20000000019 */
[----:B------:R-:W-:Y:S01]  /*05f0*/  FFMA R21, R18, R18, R21 ;  /* 0x0000001212157223 */ /* 0x000fe20000000015 */
[----:B----4-:R-:W-:Y:S01]  /*0600*/  FFMA R28, R15, R15, R26 ;  /* 0x0000000f0f1c7223 */ /* 0x010fe2000000001a */
[----:B------:R-:W-:Y:S01]  /*0610*/  IADD3 R15, R20, 0x1a00, RZ ;  /* 0x00001a00140f7810 */ /* 0x000fe20007ffe0ff */
[----:B------:R-:W-:-:S04]  /*0620*/  IMAD.WIDE R8, R9, 0x4, R22 ;  /* 0x0000000409087825 */ /* 0x000fc800078e0216 */
[----:B------:R-:W-:Y:S01]  /*0630*/  FFMA R21, R14, R14, R21 ;  /* 0x0000000e0e157223 */ /* 0x000fe20000000015 */
[----:B------:R-:W-:Y:S01]  /*0640*/  IADD3 R17, R20, 0x1c00, RZ ;  /* 0x00001c0014117810 */ /* 0x000fe20007ffe0ff */
[----:B------:R-:W-:Y:S01]  /*0650*/  FFMA R25, R16, R16, R25 ;  /* 0x0000001010197223 */ /* 0x000fe20000000019 */
[----:B------:R-:W-:-:S04]  /*0660*/  IMAD.WIDE R14, R15, 0x4, R22 ;  /* 0x000000040f0e7825 */ /* 0x000fc800078e0216 */
[----:B------:R-:W-:Y:S01]  /*0670*/  FFMA R26, R13, R13, R10 ;  /* 0x0000000d0d1a7223 */ /* 0x000fe2000000000a */
[----:B------:R-:W-:Y:S01]  /*0680*/  IADD3 R19, R20, 0x1e00, RZ ;  /* 0x00001e0014137810 */ /* 0x000fe20007ffe0ff */
[----:B------:R-:W2:Y:S01]  /*0690*/  LDG.E.EF.128 R8, desc[UR6][R8.64] ;  /* 0x0000000608087981 */ /* 0x000ea2000c0e1d00 */
[----:B------:R-:W-:-:S04]  /*06a0*/  IMAD.WIDE R16, R17, 0x4, R22 ;  /* 0x0000000411107825 */ /* 0x000fc800078e0216 */
[----:B------:R-:W-:Y:S02]  /*06b0*/  FFMA R25, R12, R12, R25 ;  /* 0x0000000c0c197223 */ /* 0x000fe40000000019 */
[----:B------:R-:W3:Y:S01]  /*06c0*/  LDG.E.EF.128 R12, desc[UR6][R14.64] ;  /* 0x000000060e0c7981 */ /* 0x000ee2000c0e1d00 */
[----:B------:R-:W-:-:S04]  /*06d0*/  IMAD.WIDE R22, R19, 0x4, R22 ;  /* 0x0000000413167825 */ /* 0x000fc800078e0216 */
[----:B-----5:R-:W-:Y:S01]  /*06e0*/  FFMA R28, R7, R7, R28 ;  /* 0x00000007071c7223 */ /* 0x020fe2000000001c */
[----:B------:R-:W4:Y:S01]  /*06f0*/  LDG.E.EF.128 R16, desc[UR6][R16.64] ;  /* 0x0000000610107981 */ /* 0x000f22000c0e1d00 */
[----:B------:R-:W-:-:S03]  /*0700*/  FFMA R7, R6, R6, R21 ;  /* 0x0000000606077223 */ /* 0x000fc60000000015 */
[----:B------:R-:W5:Y:S01]  /*0710*/  LDG.E.EF.128 R20, desc[UR6][R22.64] ;  /* 0x0000000616147981 */ /* 0x000f62000c0e1d00 */
[----:B------:R-:W-:Y:S01]  /*0720*/  FFMA R26, R5, R5, R26 ;  /* 0x00000005051a7223 */ /* 0x000fe2000000001a */
[----:B------:R-:W-:Y:S01]  /*0730*/  FFMA R25, R4, R4, R25 ;  /* 0x0000000404197223 */ /* 0x000fe20000000019 */
[----:B--2---:R-:W-:Y:S01]  /*0740*/  FFMA R28, R11, R11, R28 ;  /* 0x0000000b0b1c7223 */ /* 0x004fe2000000001c */
[----:B------:R-:W-:Y:S01]  /*0750*/  FFMA R7, R10, R10, R7 ;  /* 0x0000000a0a077223 */ /* 0x000fe20000000007 */
[----:B------:R-:W-:Y:S01]  /*0760*/  FFMA R26, R9, R9, R26 ;  /* 0x00000009091a7223 */ /* 0x000fe2000000001a */
[----:B------:R-:W-:Y:S01]  /*0770*/  FFMA R25, R8, R8, R25 ;  /* 0x0000000808197223 */ /* 0x000fe20000000019 */
[----:B---3--:R-:W-:Y:S01]  /*0780*/  FFMA R28, R15, R15, R28 ;  /* 0x0000000f0f1c7223 */ /* 0x008fe2000000001c */
[----:B------:R-:W-:Y:S01]  /*0790*/  FFMA R7, R14, R14, R7 ;  /* 0x0000000e0e077223 */ /* 0x000fe20000000007 */
[----:B------:R-:W-:Y:S01]  /*07a0*/  FFMA R26, R13, R13, R26 ;  /* 0x0000000d0d1a7223 */ /* 0x000fe2000000001a */
[----:B------:R-:W-:Y:S01]  /*07b0*/  FFMA R25, R12, R12, R25 ;  /* 0x0000000c0c197223 */ /* 0x000fe20000000019 */
[----:B----4-:R-:W-:Y:S01]  /*07c0*/  FFMA R28, R19, R19, R28 ;  /* 0x00000013131c7223 */ /* 0x010fe2000000001c */
[----:B------:R-:W-:Y:S01]  /*07d0*/  FFMA R7, R18, R18, R7 ;  /* 0x0000001212077223 */ /* 0x000fe20000000007 */
[----:B------:R-:W-:Y:S01]  /*07e0*/  FFMA R26, R17, R17, R26 ;  /* 0x00000011111a7223 */ /* 0x000fe2000000001a */
[----:B------:R-:W-:Y:S01]  /*07f0*/  FFMA R25, R16, R16, R25 ;  /* 0x0000001010197223 */ /* 0x000fe20000000019 */
[----:B-----5:R-:W-:Y:S01]  /*0800*/  FFMA R23, R23, R23, R28 ;  /* 0x0000001717177223 */ /* 0x020fe2000000001c */
[----:B------:R-:W-:Y:S01]  /*0810*/  FFMA R22, R22, R22, R7 ;  /* 0x0000001616167223 */ /* 0x000fe20000000007 */
[----:B------:R-:W-:Y:S01]  /*0820*/  FFMA R21, R21, R21, R26 ;  /* 0x0000001515157223 */ /* 0x000fe2000000001a */
[----:B------:R-:W-:Y:S01]  /*0830*/  FFMA R20, R20, R20, R25 ;  /* 0x0000001414147223 */ /* 0x000fe20000000019 */
[----:B------:R-:W-:Y:S06]  /*0840*/  BRA `(.L_x_2) ;  /* 0x0000000000087947 */ /* 0x000fec0003800000 */
.L_x_1:
[----:B------:R-:W-:Y:S02]  /*0850*/  CS2R R20, SRZ ;  /* 0x0000000000147805 */ /* 0x000fe4000001ff00 */
[----:B------:R-:W-:-:S07]  /*0860*/  CS2R R22, SRZ ;  /* 0x0000000000167805 */ /* 0x000fce000001ff00 */
.L_x_2:
[----:B------:R-:W-:Y:S05]  /*0870*/  BSYNC B0 ;  /* 0x0000000000007941 */ /* 0x000fea0003800000 */
.L_x_0:
[----:B------:R-:W1:Y:S01]  /*0880*/  S2UR UR5, SR_CgaCtaId ;  /* 0x00000000000579c3 */ /* 0x000e620000008800 */
[----:B------:R-:W2:Y:S01]  /*0890*/  SHFL.BFLY PT, R5, R20, 0x10, 0x1f ;  /* 0x0e001f0014057f89 */ /* 0x000ea200000e0000 */
[----:B------:R-:W-:Y:S01]  /*08a0*/  LOP3.LUT P0, RZ, R0, 0x10, RZ, 0xc0, !PT ;  /* 0x0000001000ff7812 */ /* 0x000fe2000780c0ff */
[----:B------:R-:W-:Y:S01]  /*08b0*/  UMOV UR4, 0x400 ;  /* 0x0000040000047882 */ /* 0x000fe20000000000 */
[----:B------:R-:W-:Y:S01]  /*08c0*/  SHF.R.U32.HI R9, RZ, 0x3, R0 ;  /* 0x00000003ff097819 */ /* 0x000fe20000011600 */
[----:B------:R-:W3:Y:S01]  /*08d0*/  SHFL.BFLY PT, R4, R21, 0x10, 0x1f ;  /* 0x0e001f0015047f89 */ /* 0x000ee200000e0000 */
[----:B------:R-:W-:Y:S02]  /*08e0*/  SHF.L.U32 R8, R2, 0x4, RZ ;  /* 0x0000000402087819 */ /* 0x000fe400000006ff */
[----:B------:R-:W-:Y:S01]  /*08f0*/  ISETP.GE.AND P1, PT, R0, 0x100, PT ;  /* 0x000001000000780c */ /* 0x000fe20003f26270 */
[----:B------:R-:W4:Y:S01]  /*0900*/  SHFL.BFLY PT, R7, R22, 0x10, 0x1f ;  /* 0x0e001f0016077f89 */ /* 0x000f2200000e0000 */
[----:B------:R-:W-:-:S03]  /*0910*/  LOP3.LUT R9, R8, 0xc, R9, 0xf8, !PT ;  /* 0x0000000c08097812 */ /* 0x000fc600078ef809 */
[----:B------:R-:W5:Y:S01]  /*0920*/  SHFL.BFLY PT, R6, R23, 0x10, 0x1f ;  /* 0x0e001f0017067f89 */ /* 0x000f6200000e0000 */
[----:B-1----:R-:W-:Y:S01]  /*0930*/  UPRMT UR4, UR5, 0x654, UR4 ;  /* 0x0000065405047896 */ /* 0x002fe20008000004 */
[----:B--2---:R-:W-:Y:S01]  /*0940*/  FADD R12, R5, R20 ;  /* 0x00000014050c7221 */ /* 0x004fe20000000000 */
[----:B---3--:R-:W-:Y:S01]  /*0950*/  FADD R14, R4, R21 ;  /* 0x00000015040e7221 */ /* 0x008fe20000000000 */
[----:B----4-:R-:W-:-:S06]  /*0960*/  FADD R22, R7, R22 ;  /* 0x0000001607167221 */ /* 0x010fcc0000000000 */
[----:B------:R-:W-:Y:S01]  /*0970*/  @!P0 STS [R9+UR4], R12 ;  /* 0x0000000c09008988 */ /* 0x000fe20008000804 */
[----:B-----5:R-:W-:-:S03]  /*0980*/  FADD R16, R6, R23 ;  /* 0x0000001706107221 */ /* 0x020fc60000000000 */
[----:B------:R-:W-:Y:S04]  /*0990*/  @!P0 STS [R9+UR4+0x10], R14 ;  /* 0x0000100e09008988 */ /* 0x000fe80008000804 */
[----:B------:R-:W-:Y:S04]  /*09a0*/  @!P0 STS [R9+UR4+0x20], R22 ;  /* 0x0000201609008988 */ /* 0x000fe80008000804 */
[----:B------:R1:W-:Y:S01]  /*09b0*/  @!P0 STS [R9+UR4+0x30], R16 ;  /* 0x0000301009008988 */ /* 0x0003e20008000804 */
[----:B------:R-:W-:Y:S01]  /*09c0*/  BAR.SYNC.DEFER_BLOCKING 0x0 ;  /* 0x0000000000007b1d */ /* 0x000fe20000010000 */
[----:B------:R-:W-:-:S04]  /*09d0*/  LOP3.LUT P0, RZ, R0, 0x3, RZ, 0xc0, !PT ;  /* 0x0000000300ff7812 */ /* 0x000fc8000780c0ff */
[----:B------:R-:W-:Y:S02]  /*09e0*/  ISETP.LT.AND P0, PT, R0, 0x100, !P0 ;  /* 0x000001000000780c */ /* 0x000fe40004701270 */
[----:B-1----:R-:W-:Y:S01]  /*09f0*/  LOP3.LUT R9, R24, 0x3f, R0, 0xf8, !PT ;  /* 0x0000003f18097812 */ /* 0x002fe200078ef800 */
[----:B------:R-:W1:Y:S04]  /*0a00*/  @!P1 LDS R10, [R3+UR4] ;  /* 0x00000004030a9984 */ /* 0x000e680008000800 */
[----:B------:R-:W2:Y:S04]  /*0a10*/  @!P1 LDS R11, [R3+UR4+0x200] ;  /* 0x00020004030b9984 */ /* 0x000ea80008000800 */
[----:B-1----:R-:W1:Y:S04]  /*0a20*/  SHFL.BFLY PT, R5, R10, 0x2, 0x1f ;  /* 0x0c401f000a057f89 */ /* 0x002e6800000e0000 */
[----:B--2---:R-:W2:Y:S01]  /*0a30*/  SHFL.BFLY PT, R4, R11, 0x2, 0x1f ;  /* 0x0c401f000b047f89 */ /* 0x004ea200000e0000 */
[----:B-1----:R-:W-:Y:S01]  /*0a40*/  FADD R6, R10, R5 ;  /* 0x000000050a067221 */ /* 0x002fe20000000000 */
[----:B--2---:R-:W-:-:S04]  /*0a50*/  FADD R7, R11, R4 ;  /* 0x000000040b077221 */ /* 0x004fc80000000000 */
[----:B------:R-:W1:Y:S01]  /*0a60*/  SHFL.BFLY PT, R5, R6, 0x1, 0x1f ;  /* 0x0c201f0006057f89 */ /* 0x000e6200000e0000 */
[----:B------:R-:W-:-:S03]  /*0a70*/  IADD3 R11, R8, UR4, RZ ;  /* 0x00000004080b7c10 */ /* 0x000fc6000fffe0ff */
[----:B------:R-:W2:Y:S02]  /*0a80*/  SHFL.BFLY PT, R4, R7, 0x1, 0x1f ;  /* 0x0c201f0007047f89 */ /* 0x000ea400000e0000 */
[----:B------:R-:W-:Y:S02]  /*0a90*/  IMAD R11, R2, -0xc, R11 ;  /* 0xfffffff4020b7824 */ /* 0x000fe400078e020b */
[----:B-1----:R-:W-:Y:S01]  /*0aa0*/  FADD R12, R6, R5 ;  /* 0x00000005060c7221 */ /* 0x002fe20000000000 */
[----:B--2---:R-:W-:-:S04]  /*0ab0*/  FADD R14, R7, R4 ;  /* 0x00000004070e7221 */ /* 0x004fc80000000000 */
[----:B------:R-:W-:Y:S04]  /*0ac0*/  @P0 STS [R3+UR4], R12 ;  /* 0x0000000c03000988 */ /* 0x000fe80008000804 */
[----:B------:R-:W-:Y:S01]  /*0ad0*/  @P0 STS [R3+UR4+0x200], R14 ;  /* 0x0002000e03000988 */ /* 0x000fe20008000804 */
[----:B------:R-:W-:Y:S01]  /*0ae0*/  BAR.SYNC.DEFER_BLOCKING 0x0 ;  /* 0x0000000000007b1d */ /* 0x000fe20000010000 */
[C---:B------:R-:W-:Y:S02]  /*0af0*/  LOP3.LUT P0, RZ, R0.reuse, 0x40, RZ, 0xc0, !PT ;  /* 0x0000004000ff7812 */ /* 0x040fe4000780c0ff */
[----:B------:R-:W-:Y:S02]  /*0b00*/  LOP3.LUT R0, R0, 0x3f, RZ, 0xc0, !PT ;  /* 0x0000003f00007812 */ /* 0x000fe400078ec0ff */
[----:B------:R-:W-:-:S02]  /*0b10*/  ISETP.LT.AND P0, PT, R9, 0x400, !P0 ;  /* 0x000004000900780c */ /* 0x000fc40004701270 */
[----:B------:R-:W-:Y:S01]  /*0b20*/  LEA R0, R0, UR4, 0x2 ;  /* 0x0000000400007c11 */ /* 0x000fe2000f8e10ff */
[----:B------:R-:W-:Y:S04]  /*0b30*/  LDS R4, [R8+UR4] ;  /* 0x0000000408047984 */ /* 0x000fe80008000800 */
[----:B------:R-:W-:Y:S04]  /*0b40*/  LDS R5, [R8+UR4+0x10] ;  /* 0x0000100408057984 */ /* 0x000fe80008000800 */
[----:B------:R-:W-:Y:S04]  /*0b50*/  LDS R6, [R8+UR4+0x20] ;  /* 0x0000200408067984 */ /* 0x000fe80008000800 */
[----:B------:R-:W1:Y:S01]  /*0b60*/  LDS R7, [R8+UR4+0x30] ;  /* 0x0000300408077984 */ /* 0x000e620008000800 */
[----:B------:R-:W-:Y:S06]  /*0b70*/  BAR.SYNC.DEFER_BLOCKING 0x0 ;  /* 0x0000000000007b1d */ /* 0x000fec0000010000 */
[----:B-1----:R1:W-:Y:S02]  /*0b80*/  STS.128 [R11], R4 ;  /* 0x000000040b007388 */ /* 0x0023e40000000c00 */
[----:B------:R-:W-:Y:S06]  /*0b90*/  BAR.SYNC.DEFER_BLOCKING 0x0 ;  /* 0x0000000000007b1d */ /* 0x000fec0000010000 */
[----:B-1----:R-:W-:Y:S05]  /*0ba0*/  @!P0 EXIT ;  /* 0x000000000000894d */ /* 0x002fea0003800000 */
[----:B------:R-:W0:Y:S01]  /*0bb0*/  LDS R5, [R0] ;  /* 0x0000000000057984 */ /* 0x000e220000000800 */
[----:B------:R-:W1:Y:S02]  /*0bc0*/  LDC.64 R2, c[0x0][0x218] ;  /* 0x00008600ff027b82 */ /* 0x000e640000000a00 */
[----:B-1----:R-:W-:-:S05]  /*0bd0*/  IMAD.WIDE R2, R9, 0x4, R2 ;  /* 0x0000000409027825 */ /* 0x002fca00078e0202 */
[----:B0-----:R-:W-:Y:S01]  /*0be0*/  STG.E desc[UR6][R2.64], R5 ;  /* 0x0000000502007986 */ /* 0x001fe2000c101906 */
[----:B------:R-:W-:Y:S05]  /*0bf0*/  EXIT ;  /* 0x000000000000794d */ /* 0x000fea0003800000 */
.L_x_3:
[----:B------:R-:W-:-:S00]  /*0c00*/  BRA `(.L_x_3) ;  /* 0xfffffffc00fc7947 */ /* 0x000fc0000383ffff */
[----:B------:R-:W-:-:S00]  /*0c10*/  NOP ;  /* 0x0000000000007918 */ /* 0x000fc00000000000 */
        /* <DEDUP_REMOVED lines=14> */
.L_x_4:


//--------------------- .nv.shared.triton_red_fused_pow_sum_18 --------------------------
	.section	.nv.shared.triton_red_fused_pow_sum_18,"aw",@nobits
	.sectionflags	@""
	.align	16
	.zero		1024


//--------------------- .nv.constant0.triton_red_fused_pow_sum_18 --------------------------
	.section	.nv.constant0.triton_red_fused_pow_sum_18,"a",@progbits
	.sectionflags	@""
	.align	4
.nv.constant0.triton_red_fused_pow_sum_18:
	.zero		552
